//
// Generated by NVIDIA NVVM Compiler
//
// Compiler Build ID: CL-36424714
// Cuda compilation tools, release 13.0, V13.0.88
// Based on NVVM 20.0.0
//

.version 9.0
.target sm_100
.address_size 64

	// .globl	_Z14solve_all_gridPKdS0_PdS1_ii
.const .align 8 .b8 d_params[48];
.global .align 1 .b8 _ZN34_INTERNAL_944c1889_4_k_cu_3ee193924cuda3std3__45__cpo5beginE[1];
.global .align 1 .b8 _ZN34_INTERNAL_944c1889_4_k_cu_3ee193924cuda3std3__45__cpo3endE[1];
.global .align 1 .b8 _ZN34_INTERNAL_944c1889_4_k_cu_3ee193924cuda3std3__45__cpo6cbeginE[1];
.global .align 1 .b8 _ZN34_INTERNAL_944c1889_4_k_cu_3ee193924cuda3std3__45__cpo4cendE[1];
.global .align 1 .b8 _ZN34_INTERNAL_944c1889_4_k_cu_3ee193924cuda3std3__45__cpo6rbeginE[1];
.global .align 1 .b8 _ZN34_INTERNAL_944c1889_4_k_cu_3ee193924cuda3std3__45__cpo4rendE[1];
.global .align 1 .b8 _ZN34_INTERNAL_944c1889_4_k_cu_3ee193924cuda3std3__45__cpo7crbeginE[1];
.global .align 1 .b8 _ZN34_INTERNAL_944c1889_4_k_cu_3ee193924cuda3std3__45__cpo5crendE[1];
.global .align 1 .b8 _ZN34_INTERNAL_944c1889_4_k_cu_3ee193924cuda3std3__436_GLOBAL__N__944c1889_4_k_cu_3ee193926ignoreE[1];
.global .align 1 .b8 _ZN34_INTERNAL_944c1889_4_k_cu_3ee193924cuda3std3__419piecewise_constructE[1];
.global .align 1 .b8 _ZN34_INTERNAL_944c1889_4_k_cu_3ee193924cuda3std3__48in_placeE[1];
.global .align 1 .b8 _ZN34_INTERNAL_944c1889_4_k_cu_3ee193924cuda3std3__420unreachable_sentinelE[1];
.global .align 1 .b8 _ZN34_INTERNAL_944c1889_4_k_cu_3ee193924cuda3std3__47nulloptE[1];
.global .align 1 .b8 _ZN34_INTERNAL_944c1889_4_k_cu_3ee193924cuda3std3__48unexpectE[1];
.global .align 1 .b8 _ZN34_INTERNAL_944c1889_4_k_cu_3ee193924cuda3std6ranges3__45__cpo4swapE[1];
.global .align 1 .b8 _ZN34_INTERNAL_944c1889_4_k_cu_3ee193924cuda3std6ranges3__45__cpo9iter_moveE[1];
.global .align 1 .b8 _ZN34_INTERNAL_944c1889_4_k_cu_3ee193924cuda3std6ranges3__45__cpo5beginE[1];
.global .align 1 .b8 _ZN34_INTERNAL_944c1889_4_k_cu_3ee193924cuda3std6ranges3__45__cpo3endE[1];
.global .align 1 .b8 _ZN34_INTERNAL_944c1889_4_k_cu_3ee193924cuda3std6ranges3__45__cpo6cbeginE[1];
.global .align 1 .b8 _ZN34_INTERNAL_944c1889_4_k_cu_3ee193924cuda3std6ranges3__45__cpo4cendE[1];
.global .align 1 .b8 _ZN34_INTERNAL_944c1889_4_k_cu_3ee193924cuda3std6ranges3__45__cpo7advanceE[1];
.global .align 1 .b8 _ZN34_INTERNAL_944c1889_4_k_cu_3ee193924cuda3std6ranges3__45__cpo9iter_swapE[1];
.global .align 1 .b8 _ZN34_INTERNAL_944c1889_4_k_cu_3ee193924cuda3std6ranges3__45__cpo4nextE[1];
.global .align 1 .b8 _ZN34_INTERNAL_944c1889_4_k_cu_3ee193924cuda3std6ranges3__45__cpo4prevE[1];
.global .align 1 .b8 _ZN34_INTERNAL_944c1889_4_k_cu_3ee193924cuda3std6ranges3__45__cpo4dataE[1];
.global .align 1 .b8 _ZN34_INTERNAL_944c1889_4_k_cu_3ee193924cuda3std6ranges3__45__cpo5cdataE[1];
.global .align 1 .b8 _ZN34_INTERNAL_944c1889_4_k_cu_3ee193924cuda3std6ranges3__45__cpo4sizeE[1];
.global .align 1 .b8 _ZN34_INTERNAL_944c1889_4_k_cu_3ee193924cuda3std6ranges3__45__cpo5ssizeE[1];
.global .align 1 .b8 _ZN34_INTERNAL_944c1889_4_k_cu_3ee193924cuda3std6ranges3__45__cpo8distanceE[1];
.global .align 1 .b8 _ZN34_INTERNAL_944c1889_4_k_cu_3ee193926thrust24THRUST_300001_SM_1000_NS8cuda_cub3parE[1];
.global .align 1 .b8 _ZN34_INTERNAL_944c1889_4_k_cu_3ee193926thrust24THRUST_300001_SM_1000_NS8cuda_cub10par_nosyncE[1];
.global .align 1 .b8 _ZN34_INTERNAL_944c1889_4_k_cu_3ee193926thrust24THRUST_300001_SM_1000_NS6system6detail10sequential3seqE[1];
.global .align 1 .b8 _ZN34_INTERNAL_944c1889_4_k_cu_3ee193926thrust24THRUST_300001_SM_1000_NS12placeholders2_1E[1];
.global .align 1 .b8 _ZN34_INTERNAL_944c1889_4_k_cu_3ee193926thrust24THRUST_300001_SM_1000_NS12placeholders2_2E[1];
.global .align 1 .b8 _ZN34_INTERNAL_944c1889_4_k_cu_3ee193926thrust24THRUST_300001_SM_1000_NS12placeholders2_3E[1];
.global .align 1 .b8 _ZN34_INTERNAL_944c1889_4_k_cu_3ee193926thrust24THRUST_300001_SM_1000_NS12placeholders2_4E[1];
.global .align 1 .b8 _ZN34_INTERNAL_944c1889_4_k_cu_3ee193926thrust24THRUST_300001_SM_1000_NS12placeholders2_5E[1];
.global .align 1 .b8 _ZN34_INTERNAL_944c1889_4_k_cu_3ee193926thrust24THRUST_300001_SM_1000_NS12placeholders2_6E[1];
.global .align 1 .b8 _ZN34_INTERNAL_944c1889_4_k_cu_3ee193926thrust24THRUST_300001_SM_1000_NS12placeholders2_7E[1];
.global .align 1 .b8 _ZN34_INTERNAL_944c1889_4_k_cu_3ee193926thrust24THRUST_300001_SM_1000_NS12placeholders2_8E[1];
.global .align 1 .b8 _ZN34_INTERNAL_944c1889_4_k_cu_3ee193926thrust24THRUST_300001_SM_1000_NS12placeholders2_9E[1];
.global .align 1 .b8 _ZN34_INTERNAL_944c1889_4_k_cu_3ee193926thrust24THRUST_300001_SM_1000_NS12placeholders3_10E[1];
.global .align 1 .b8 _ZN34_INTERNAL_944c1889_4_k_cu_3ee193926thrust24THRUST_300001_SM_1000_NS3seqE[1];

.visible .entry _Z14solve_all_gridPKdS0_PdS1_ii(
	.param .u64 .ptr .align 1 _Z14solve_all_gridPKdS0_PdS1_ii_param_0,
	.param .u64 .ptr .align 1 _Z14solve_all_gridPKdS0_PdS1_ii_param_1,
	.param .u64 .ptr .align 1 _Z14solve_all_gridPKdS0_PdS1_ii_param_2,
	.param .u64 .ptr .align 1 _Z14solve_all_gridPKdS0_PdS1_ii_param_3,
	.param .u32 _Z14solve_all_gridPKdS0_PdS1_ii_param_4,
	.param .u32 _Z14solve_all_gridPKdS0_PdS1_ii_param_5
)
{
	.reg .pred 	%p<4>;
	.reg .b32 	%r<14>;
	.reg .b64 	%rd<8>;
	.reg .b64 	%fd<3>;

	ld.param.u64 	%rd1, [_Z14solve_all_gridPKdS0_PdS1_ii_param_2];
	ld.param.u64 	%rd2, [_Z14solve_all_gridPKdS0_PdS1_ii_param_3];
	ld.param.u32 	%r3, [_Z14solve_all_gridPKdS0_PdS1_ii_param_4];
	ld.param.u32 	%r4, [_Z14solve_all_gridPKdS0_PdS1_ii_param_5];
	mov.u32 	%r6, %ctaid.x;
	mov.u32 	%r7, %ntid.x;
	mov.u32 	%r8, %tid.x;
	mad.lo.s32 	%r1, %r6, %r7, %r8;
	mov.u32 	%r9, %ctaid.y;
	mov.u32 	%r10, %ntid.y;
	mov.u32 	%r11, %tid.y;
	mad.lo.s32 	%r12, %r9, %r10, %r11;
	setp.ge.s32 	%p1, %r1, %r3;
	setp.ge.s32 	%p2, %r12, %r4;
	or.pred  	%p3, %p1, %p2;
	@%p3 bra 	$L__BB0_2;
	cvta.to.global.u64 	%rd3, %rd1;
	cvta.to.global.u64 	%rd4, %rd2;
	mov.f64 	%fd1, 0d7FF8000000000000;
	sqrt.rn.f64 	%fd2, %fd1;
	mad.lo.s32 	%r13, %r3, %r12, %r1;
	mul.wide.s32 	%rd5, %r13, 8;
	add.s64 	%rd6, %rd3, %rd5;
	st.global.f64 	[%rd6], %fd2;
	add.s64 	%rd7, %rd4, %rd5;
	st.global.f64 	[%rd7], %fd2;
$L__BB0_2:
	ret;

}
	// .globl	_ZN3cub18CUB_300001_SM_10006detail11EmptyKernelIvEEvv
.visible .entry _ZN3cub18CUB_300001_SM_10006detail11EmptyKernelIvEEvv()
{


	ret;

}
	// .globl	_ZN3cub18CUB_300001_SM_10006detail8for_each13static_kernelINS2_12policy_hub_t12policy_500_tEmN6thrust24THRUST_300001_SM_1000_NS8cuda_cub20__uninitialized_fill7functorINS7_10device_ptrIdEEdEEEEvT0_T1_
.visible .entry _ZN3cub18CUB_300001_SM_10006detail8for_each13static_kernelINS2_12policy_hub_t12policy_500_tEmN6thrust24THRUST_300001_SM_1000_NS8cuda_cub20__uninitialized_fill7functorINS7_10device_ptrIdEEdEEEEvT0_T1_(
	.param .u64 _ZN3cub18CUB_300001_SM_10006detail8for_each13static_kernelINS2_12policy_hub_t12policy_500_tEmN6thrust24THRUST_300001_SM_1000_NS8cuda_cub20__uninitialized_fill7functorINS7_10device_ptrIdEEdEEEEvT0_T1__param_0,
	.param .align 8 .b8 _ZN3cub18CUB_300001_SM_10006detail8for_each13static_kernelINS2_12policy_hub_t12policy_500_tEmN6thrust24THRUST_300001_SM_1000_NS8cuda_cub20__uninitialized_fill7functorINS7_10device_ptrIdEEdEEEEvT0_T1__param_1[16]
)
.maxntid 256
{
	.reg .pred 	%p<4>;
	.reg .b32 	%r<5>;
	.reg .b64 	%rd<16>;
	.reg .b64 	%fd<3>;

	ld.param.f64 	%fd2, [_ZN3cub18CUB_300001_SM_10006detail8for_each13static_kernelINS2_12policy_hub_t12policy_500_tEmN6thrust24THRUST_300001_SM_1000_NS8cuda_cub20__uninitialized_fill7functorINS7_10device_ptrIdEEdEEEEvT0_T1__param_1+8];
	ld.param.u64 	%rd4, [_ZN3cub18CUB_300001_SM_10006detail8for_each13static_kernelINS2_12policy_hub_t12policy_500_tEmN6thrust24THRUST_300001_SM_1000_NS8cuda_cub20__uninitialized_fill7functorINS7_10device_ptrIdEEdEEEEvT0_T1__param_1];
	ld.param.u64 	%rd5, [_ZN3cub18CUB_300001_SM_10006detail8for_each13static_kernelINS2_12policy_hub_t12policy_500_tEmN6thrust24THRUST_300001_SM_1000_NS8cuda_cub20__uninitialized_fill7functorINS7_10device_ptrIdEEdEEEEvT0_T1__param_0];
	mov.u32 	%r2, %ctaid.x;
	mul.wide.u32 	%rd1, %r2, 512;
	sub.s64 	%rd2, %rd5, %rd1;
	setp.lt.u64 	%p1, %rd2, 512;
	@%p1 bra 	$L__BB2_2;
	mov.u32 	%r4, %tid.x;
	cvta.to.global.u64 	%rd11, %rd4;
	cvt.u64.u32 	%rd12, %r4;
	add.s64 	%rd13, %rd1, %rd12;
	shl.b64 	%rd14, %rd13, 3;
	add.s64 	%rd15, %rd11, %rd14;
	st.global.f64 	[%rd15], %fd2;
	st.global.f64 	[%rd15+2048], %fd2;
	bra.uni 	$L__BB2_6;
$L__BB2_2:
	cvta.to.global.u64 	%rd6, %rd4;
	mov.u32 	%r1, %tid.x;
	cvt.u64.u32 	%rd7, %r1;
	setp.le.u64 	%p2, %rd2, %rd7;
	add.s64 	%rd8, %rd1, %rd7;
	shl.b64 	%rd9, %rd8, 3;
	add.s64 	%rd3, %rd6, %rd9;
	@%p2 bra 	$L__BB2_4;
	st.global.f64 	[%rd3], %fd2;
$L__BB2_4:
	add.s32 	%r3, %r1, 256;
	cvt.u64.u32 	%rd10, %r3;
	setp.le.u64 	%p3, %rd2, %rd10;
	@%p3 bra 	$L__BB2_6;
	st.global.f64 	[%rd3+2048], %fd2;
$L__BB2_6:
	ret;

}


// ===== COMPILED SASS (sm_100) =====

	.target	sm_100

	.elftype	@"ET_EXEC"


//--------------------- .note.nv.tkinfo           --------------------------
	.section	.note.nv.tkinfo,"",@"SHT_NOTE"
	.sectionflags	@"SHF_NOTE_NV_TKINFO"
	.tkinfo
        /*0018*/ 	.word	0x00000002
        /*0030*/ 	.string	""
        /*0030*/ 	.string	"ptxas"
        /*0030*/ 	.string	"Cuda compilation tools, release 13.0, V13.0.88"
        /*0030*/ 	.string	"Build cuda_13.0.r13.0/compiler.36424714_0"
        /*0030*/ 	.string	"-arch sm_100 -m 64 "



//--------------------- .note.nv.cuinfo           --------------------------
	.section	.note.nv.cuinfo,"",@"SHT_NOTE"
	.sectionflags	@"SHF_NOTE_NV_CUINFO"
        /*0018*/ 	.short	0x0002
        /*001a*/ 	.short	0x0064
        /*001c*/ 	.short	0x0082
	.zero		2


//--------------------- .nv.info                  --------------------------
	.section	.nv.info,"",@"SHT_CUDA_INFO"
	.align	4


	//----- nvinfo : EIATTR_REGCOUNT
	.align		4
        /*0000*/ 	.byte	0x04, 0x2f
        /*0002*/ 	.short	(.L_45 - .L_44)
	.align		4
.L_44:
        /*0004*/ 	.word	index@(_Z14solve_all_gridPKdS0_PdS1_ii)
        /*0008*/ 	.word	0x0000000c


	//----- nvinfo : EIATTR_FRAME_SIZE
	.align		4
.L_45:
        /*000c*/ 	.byte	0x04, 0x11
        /*000e*/ 	.short	(.L_47 - .L_46)
	.align		4
.L_46:
        /*0010*/ 	.word	index@($__internal_0_$__cuda_sm20_dsqrt_rn_f64_mediumpath_v1)
        /*0014*/ 	.word	0x00000000


	//----- nvinfo : EIATTR_FRAME_SIZE
	.align		4
.L_47:
        /*0018*/ 	.byte	0x04, 0x11
        /*001a*/ 	.short	(.L_49 - .L_48)
	.align		4
.L_48:
        /*001c*/ 	.word	index@(_Z14solve_all_gridPKdS0_PdS1_ii)
        /*0020*/ 	.word	0x00000000


	//----- nvinfo : EIATTR_REGCOUNT
	.align		4
.L_49:
        /*0024*/ 	.byte	0x04, 0x2f
        /*0026*/ 	.short	(.L_51 - .L_50)
	.align		4
.L_50:
        /*0028*/ 	.word	index@(_ZN3cub18CUB_300001_SM_10006detail11EmptyKernelIvEEvv)
        /*002c*/ 	.word	0x00000004


	//----- nvinfo : EIATTR_FRAME_SIZE
	.align		4
.L_51:
        /*0030*/ 	.byte	0x04, 0x11
        /*0032*/ 	.short	(.L_53 - .L_52)
	.align		4
.L_52:
        /*0034*/ 	.word	index@(_ZN3cub18CUB_300001_SM_10006detail11EmptyKernelIvEEvv)
        /*0038*/ 	.word	0x00000000


	//----- nvinfo : EIATTR_REGCOUNT
	.align		4
.L_53:
        /*003c*/ 	.byte	0x04, 0x2f
        /*003e*/ 	.short	(.L_55 - .L_54)
	.align		4
.L_54:
        /*0040*/ 	.word	index@(_ZN3cub18CUB_300001_SM_10006detail8for_each13static_kernelINS2_12policy_hub_t12policy_500_tEmN6thrust24THRUST_300001_SM_1000_NS8cuda_cub20__uninitialized_fill7functorINS7_10device_ptrIdEEdEEEEvT0_T1_)
        /*0044*/ 	.word	0x00000009


	//----- nvinfo : EIATTR_FRAME_SIZE
	.align		4
.L_55:
        /*0048*/ 	.byte	0x04, 0x11
        /*004a*/ 	.short	(.L_57 - .L_56)
	.align		4
.L_56:
        /*004c*/ 	.word	index@(_ZN3cub18CUB_300001_SM_10006detail8for_each13static_kernelINS2_12policy_hub_t12policy_500_tEmN6thrust24THRUST_300001_SM_1000_NS8cuda_cub20__uninitialized_fill7functorINS7_10device_ptrIdEEdEEEEvT0_T1_)
        /*0050*/ 	.word	0x00000000


	//----- nvinfo : EIATTR_MIN_STACK_SIZE
	.align		4
.L_57:
        /*0054*/ 	.byte	0x04, 0x12
        /*0056*/ 	.short	(.L_59 - .L_58)
	.align		4
.L_58:
        /*0058*/ 	.word	index@(_ZN3cub18CUB_300001_SM_10006detail8for_each13static_kernelINS2_12policy_hub_t12policy_500_tEmN6thrust24THRUST_300001_SM_1000_NS8cuda_cub20__uninitialized_fill7functorINS7_10device_ptrIdEEdEEEEvT0_T1_)
        /*005c*/ 	.word	0x00000000


	//----- nvinfo : EIATTR_MIN_STACK_SIZE
	.align		4
.L_59:
        /*0060*/ 	.byte	0x04, 0x12
        /*0062*/ 	.short	(.L_61 - .L_60)
	.align		4
.L_60:
        /*0064*/ 	.word	index@(_ZN3cub18CUB_300001_SM_10006detail11EmptyKernelIvEEvv)
        /*0068*/ 	.word	0x00000000


	//----- nvinfo : EIATTR_MIN_STACK_SIZE
	.align		4
.L_61:
        /*006c*/ 	.byte	0x04, 0x12
        /*006e*/ 	.short	(.L_63 - .L_62)
	.align		4
.L_62:
        /*0070*/ 	.word	index@(_Z14solve_all_gridPKdS0_PdS1_ii)
        /*0074*/ 	.word	0x00000000
.L_63:


//--------------------- .nv.compat                --------------------------
	.section	.nv.compat,"",@"SHT_CUDA_COMPAT_INFO"
	.align	4
        /*0000*/ 	.byte	0x02, 0x09, 0x00, 0x00, 0x02, 0x02, 0x01, 0x00, 0x02, 0x05, 0x05, 0x00, 0x03, 0x07, 0x01, 0x01
        /*0010*/ 	.byte	0x02, 0x03, 0x00, 0x00, 0x02, 0x06, 0x01, 0x00, 0x04, 0x0b, 0x08, 0x00, 0x01, 0x00, 0x00, 0x00
        /*0020*/ 	.byte	0x00, 0x00, 0x00, 0x00


//--------------------- .nv.info._ZN3cub18CUB_300001_SM_10006detail8for_each13static_kernelINS2_12policy_hub_t12policy_500_tEmN6thrust24THRUST_300001_SM_1000_NS8cuda_cub20__uninitialized_fill7functorINS7_10device_ptrIdEEdEEEEvT0_T1_ --------------------------
	.section	.nv.info._ZN3cub18CUB_300001_SM_10006detail8for_each13static_kernelINS2_12policy_hub_t12policy_500_tEmN6thrust24THRUST_300001_SM_1000_NS8cuda_cub20__uninitialized_fill7functorINS7_10device_ptrIdEEdEEEEvT0_T1_,"",@"SHT_CUDA_INFO"
	.sectionflags	@""
	.align	4


	//----- nvinfo : EIATTR_CUDA_API_VERSION
	.align		4
        /*0000*/ 	.byte	0x04, 0x37
        /*0002*/ 	.short	(.L_65 - .L_64)
.L_64:
        /*0004*/ 	.word	0x00000082


	//----- nvinfo : EIATTR_KPARAM_INFO
	.align		4
.L_65:
        /*0008*/ 	.byte	0x04, 0x17
        /*000a*/ 	.short	(.L_67 - .L_66)
.L_66:
        /*000c*/ 	.word	0x00000000
        /*0010*/ 	.short	0x0001
        /*0012*/ 	.short	0x0008
        /*0014*/ 	.byte	0x00, 0xf0, 0x41, 0x00


	//----- nvinfo : EIATTR_KPARAM_INFO
	.align		4
.L_67:
        /*0018*/ 	.byte	0x04, 0x17
        /*001a*/ 	.short	(.L_69 - .L_68)
.L_68:
        /*001c*/ 	.word	0x00000000
        /*0020*/ 	.short	0x0000
        /*0022*/ 	.short	0x0000
        /*0024*/ 	.byte	0x00, 0xf0, 0x21, 0x00


	//----- nvinfo : EIATTR_SPARSE_MMA_MASK
	.align		4
.L_69:
        /*0028*/ 	.byte	0x03, 0x50
        /*002a*/ 	.short	0x0000


	//----- nvinfo : EIATTR_MAXREG_COUNT
	.align		4
        /*002c*/ 	.byte	0x03, 0x1b
        /*002e*/ 	.short	0x00ff


	//----- nvinfo : EIATTR_MERCURY_ISA_VERSION
	.align		4
        /*0030*/ 	.byte	0x03, 0x5f
        /*0032*/ 	.short	0x0101


	//----- nvinfo : EIATTR_VRC_CTA_INIT_COUNT
	.align		4
        /*0034*/ 	.byte	0x02, 0x4a
	.zero		1
	.zero		1


	//----- nvinfo : EIATTR_EXIT_INSTR_OFFSETS
	.align		4
        /*0038*/ 	.byte	0x04, 0x1c
        /*003a*/ 	.short	(.L_71 - .L_70)


	//   ....[0]....
.L_70:
        /*003c*/ 	.word	0x00000130


	//   ....[1]....
        /*0040*/ 	.word	0x00000230


	//   ....[2]....
        /*0044*/ 	.word	0x00000260


	//----- nvinfo : EIATTR_MAX_THREADS
	.align		4
.L_71:
        /*0048*/ 	.byte	0x04, 0x05
        /*004a*/ 	.short	(.L_73 - .L_72)
.L_72:
        /*004c*/ 	.word	0x00000100
        /*0050*/ 	.word	0x00000001
        /*0054*/ 	.word	0x00000001


	//----- nvinfo : EIATTR_CBANK_PARAM_SIZE
	.align		4
.L_73:
        /*0058*/ 	.byte	0x03, 0x19
        /*005a*/ 	.short	0x0018


	//----- nvinfo : EIATTR_PARAM_CBANK
	.align		4
        /*005c*/ 	.byte	0x04, 0x0a
        /*005e*/ 	.short	(.L_75 - .L_74)
	.align		4
.L_74:
        /*0060*/ 	.word	index@(.nv.constant0._ZN3cub18CUB_300001_SM_10006detail8for_each13static_kernelINS2_12policy_hub_t12policy_500_tEmN6thrust24THRUST_300001_SM_1000_NS8cuda_cub20__uninitialized_fill7functorINS7_10device_ptrIdEEdEEEEvT0_T1_)
        /*0064*/ 	.short	0x0380
        /*0066*/ 	.short	0x0018


	//----- nvinfo : EIATTR_SW_WAR
	.align		4
.L_75:
        /*0068*/ 	.byte	0x04, 0x36
        /*006a*/ 	.short	(.L_77 - .L_76)
.L_76:
        /*006c*/ 	.word	0x00000008
.L_77:


//--------------------- .nv.info._ZN3cub18CUB_300001_SM_10006detail11EmptyKernelIvEEvv --------------------------
	.section	.nv.info._ZN3cub18CUB_300001_SM_10006detail11EmptyKernelIvEEvv,"",@"SHT_CUDA_INFO"
	.sectionflags	@""
	.align	4


	//----- nvinfo : EIATTR_CUDA_API_VERSION
	.align		4
        /*0000*/ 	.byte	0x04, 0x37
        /*0002*/ 	.short	(.L_79 - .L_78)
.L_78:
        /*0004*/ 	.word	0x00000082


	//----- nvinfo : EIATTR_SPARSE_MMA_MASK
	.align		4
.L_79:
        /*0008*/ 	.byte	0x03, 0x50
        /*000a*/ 	.short	0x0000


	//----- nvinfo : EIATTR_MAXREG_COUNT
	.align		4
        /*000c*/ 	.byte	0x03, 0x1b
        /*000e*/ 	.short	0x00ff


	//----- nvinfo : EIATTR_MERCURY_ISA_VERSION
	.align		4
        /*0010*/ 	.byte	0x03, 0x5f
        /*0012*/ 	.short	0x0101


	//----- nvinfo : EIATTR_VRC_CTA_INIT_COUNT
	.align		4
        /*0014*/ 	.byte	0x02, 0x4a
	.zero		1
	.zero		1


	//----- nvinfo : EIATTR_EXIT_INSTR_OFFSETS
	.align		4
        /*0018*/ 	.byte	0x04, 0x1c
        /*001a*/ 	.short	(.L_81 - .L_80)


	//   ....[0]....
.L_80:
        /*001c*/ 	.word	0x00000010


	//----- nvinfo : EIATTR_SW_WAR
	.align		4
.L_81:
        /*0020*/ 	.byte	0x04, 0x36
        /*0022*/ 	.short	(.L_83 - .L_82)
.L_82:
        /*0024*/ 	.word	0x00000008
.L_83:


//--------------------- .nv.info._Z14solve_all_gridPKdS0_PdS1_ii --------------------------
	.section	.nv.info._Z14solve_all_gridPKdS0_PdS1_ii,"",@"SHT_CUDA_INFO"
	.sectionflags	@""
	.align	4


	//----- nvinfo : EIATTR_CUDA_API_VERSION
	.align		4
        /*0000*/ 	.byte	0x04, 0x37
        /*0002*/ 	.short	(.L_85 - .L_84)
.L_84:
        /*0004*/ 	.word	0x00000082


	//----- nvinfo : EIATTR_KPARAM_INFO
	.align		4
.L_85:
        /*0008*/ 	.byte	0x04, 0x17
        /*000a*/ 	.short	(.L_87 - .L_86)
.L_86:
        /*000c*/ 	.word	0x00000000
        /*0010*/ 	.short	0x0005
        /*0012*/ 	.short	0x0024
        /*0014*/ 	.byte	0x00, 0xf0, 0x11, 0x00


	//----- nvinfo : EIATTR_KPARAM_INFO
	.align		4
.L_87:
        /*0018*/ 	.byte	0x04, 0x17
        /*001a*/ 	.short	(.L_89 - .L_88)
.L_88:
        /*001c*/ 	.word	0x00000000
        /*0020*/ 	.short	0x0004
        /*0022*/ 	.short	0x0020
        /*0024*/ 	.byte	0x00, 0xf0, 0x11, 0x00


	//----- nvinfo : EIATTR_KPARAM_INFO
	.align		4
.L_89:
        /*0028*/ 	.byte	0x04, 0x17
        /*002a*/ 	.short	(.L_91 - .L_90)
.L_90:
        /*002c*/ 	.word	0x00000000
        /*0030*/ 	.short	0x0003
        /*0032*/ 	.short	0x0018
        /*0034*/ 	.byte	0x00, 0xf5, 0x21, 0x00


	//----- nvinfo : EIATTR_KPARAM_INFO
	.align		4
.L_91:
        /*0038*/ 	.byte	0x04, 0x17
        /*003a*/ 	.short	(.L_93 - .L_92)
.L_92:
        /*003c*/ 	.word	0x00000000
        /*0040*/ 	.short	0x0002
        /*0042*/ 	.short	0x0010
        /*0044*/ 	.byte	0x00, 0xf5, 0x21, 0x00


	//----- nvinfo : EIATTR_KPARAM_INFO
	.align		4
.L_93:
        /*0048*/ 	.byte	0x04, 0x17
        /*004a*/ 	.short	(.L_95 - .L_94)
.L_94:
        /*004c*/ 	.word	0x00000000
        /*0050*/ 	.short	0x0001
        /*0052*/ 	.short	0x0008
        /*0054*/ 	.byte	0x00, 0xf5, 0x21, 0x00


	//----- nvinfo : EIATTR_KPARAM_INFO
	.align		4
.L_95:
        /*0058*/ 	.byte	0x04, 0x17
        /*005a*/ 	.short	(.L_97 - .L_96)
.L_96:
        /*005c*/ 	.word	0x00000000
        /*0060*/ 	.short	0x0000
        /*0062*/ 	.short	0x0000
        /*0064*/ 	.byte	0x00, 0xf5, 0x21, 0x00


	//----- nvinfo : EIATTR_SPARSE_MMA_MASK
	.align		4
.L_97:
        /*0068*/ 	.byte	0x03, 0x50
        /*006a*/ 	.short	0x0000


	//----- nvinfo : EIATTR_MAXREG_COUNT
	.align		4
        /*006c*/ 	.byte	0x03, 0x1b
        /*006e*/ 	.short	0x00ff


	//----- nvinfo : EIATTR_MERCURY_ISA_VERSION
	.align		4
        /*0070*/ 	.byte	0x03, 0x5f
        /*0072*/ 	.short	0x0101


	//----- nvinfo : EIATTR_VRC_CTA_INIT_COUNT
	.align		4
        /*0074*/ 	.byte	0x02, 0x4a
	.zero		1
	.zero		1


	//----- nvinfo : EIATTR_EXIT_INSTR_OFFSETS
	.align		4
        /*0078*/ 	.byte	0x04, 0x1c
        /*007a*/ 	.short	(.L_99 - .L_98)


	//   ....[0]....
.L_98:
        /*007c*/ 	.word	0x000000c0


	//   ....[1]....
        /*0080*/ 	.word	0x00000180


	//----- nvinfo : EIATTR_CRS_STACK_SIZE
	.align		4
.L_99:
        /*0084*/ 	.byte	0x04, 0x1e
        /*0086*/ 	.short	(.L_101 - .L_100)
.L_100:
        /*0088*/ 	.word	0x00000000


	//----- nvinfo : EIATTR_CBANK_PARAM_SIZE
	.align		4
.L_101:
        /*008c*/ 	.byte	0x03, 0x19
        /*008e*/ 	.short	0x0028


	//----- nvinfo : EIATTR_PARAM_CBANK
	.align		4
        /*0090*/ 	.byte	0x04, 0x0a
        /*0092*/ 	.short	(.L_103 - .L_102)
	.align		4
.L_102:
        /*0094*/ 	.word	index@(.nv.constant0._Z14solve_all_gridPKdS0_PdS1_ii)
        /*0098*/ 	.short	0x0380
        /*009a*/ 	.short	0x0028


	//----- nvinfo : EIATTR_SW_WAR
	.align		4
.L_103:
        /*009c*/ 	.byte	0x04, 0x36
        /*009e*/ 	.short	(.L_105 - .L_104)
.L_104:
        /*00a0*/ 	.word	0x00000008
.L_105:


//--------------------- .nv.callgraph             --------------------------
	.section	.nv.callgraph,"",@"SHT_CUDA_CALLGRAPH"
	.align	4
	.sectionentsize	8
	.align		4
        /*0000*/ 	.word	0x00000000
	.align		4
        /*0004*/ 	.word	0xffffffff
	.align		4
        /*0008*/ 	.word	0x00000000
	.align		4
        /*000c*/ 	.word	0xfffffffe
	.align		4
        /*0010*/ 	.word	0x00000000
	.align		4
        /*0014*/ 	.word	0xfffffffd
	.align		4
        /*0018*/ 	.word	0x00000000
	.align		4
        /*001c*/ 	.word	0xfffffffc


//--------------------- .nv.constant3             --------------------------
	.section	.nv.constant3,"a",@progbits
	.align	8
.nv.constant3:
	.type		d_params,@object
	.size		d_params,(.L_0 - d_params)
d_params:
	.zero		48
.L_0:


//--------------------- .nv.constant4             --------------------------
	.section	.nv.constant4,"a",@progbits
	.align	8
	.align		8
.nv.constant4:
        /*0000*/ 	.dword	_ZN34_INTERNAL_944c1889_4_k_cu_3ee193924cuda3std3__45__cpo5beginE
	.align		8
        /*0008*/ 	.dword	_ZN34_INTERNAL_944c1889_4_k_cu_3ee193924cuda3std3__45__cpo3endE
	.align		8
        /*0010*/ 	.dword	_ZN34_INTERNAL_944c1889_4_k_cu_3ee193924cuda3std3__45__cpo6cbeginE
	.align		8
        /*0018*/ 	.dword	_ZN34_INTERNAL_944c1889_4_k_cu_3ee193924cuda3std3__45__cpo4cendE
	.align		8
        /*0020*/ 	.dword	_ZN34_INTERNAL_944c1889_4_k_cu_3ee193924cuda3std3__45__cpo6rbeginE
	.align		8
        /*0028*/ 	.dword	_ZN34_INTERNAL_944c1889_4_k_cu_3ee193924cuda3std3__45__cpo4rendE
	.align		8
        /*0030*/ 	.dword	_ZN34_INTERNAL_944c1889_4_k_cu_3ee193924cuda3std3__45__cpo7crbeginE
	.align		8
        /*0038*/ 	.dword	_ZN34_INTERNAL_944c1889_4_k_cu_3ee193924cuda3std3__45__cpo5crendE
	.align		8
        /*0040*/ 	.dword	_ZN34_INTERNAL_944c1889_4_k_cu_3ee193924cuda3std3__436_GLOBAL__N__944c1889_4_k_cu_3ee193926ignoreE
	.align		8
        /*0048*/ 	.dword	_ZN34_INTERNAL_944c1889_4_k_cu_3ee193924cuda3std3__419piecewise_constructE
	.align		8
        /*0050*/ 	.dword	_ZN34_INTERNAL_944c1889_4_k_cu_3ee193924cuda3std3__48in_placeE
	.align		8
        /*0058*/ 	.dword	_ZN34_INTERNAL_944c1889_4_k_cu_3ee193924cuda3std3__420unreachable_sentinelE
	.align		8
        /*0060*/ 	.dword	_ZN34_INTERNAL_944c1889_4_k_cu_3ee193924cuda3std3__47nulloptE
	.align		8
        /*0068*/ 	.dword	_ZN34_INTERNAL_944c1889_4_k_cu_3ee193924cuda3std3__48unexpectE
	.align		8
        /*0070*/ 	.dword	_ZN34_INTERNAL_944c1889_4_k_cu_3ee193924cuda3std6ranges3__45__cpo4swapE
	.align		8
        /*0078*/ 	.dword	_ZN34_INTERNAL_944c1889_4_k_cu_3ee193924cuda3std6ranges3__45__cpo9iter_moveE
	.align		8
        /*0080*/ 	.dword	_ZN34_INTERNAL_944c1889_4_k_cu_3ee193924cuda3std6ranges3__45__cpo5beginE
	.align		8
        /*0088*/ 	.dword	_ZN34_INTERNAL_944c1889_4_k_cu_3ee193924cuda3std6ranges3__45__cpo3endE
	.align		8
        /*0090*/ 	.dword	_ZN34_INTERNAL_944c1889_4_k_cu_3ee193924cuda3std6ranges3__45__cpo6cbeginE
	.align		8
        /*0098*/ 	.dword	_ZN34_INTERNAL_944c1889_4_k_cu_3ee193924cuda3std6ranges3__45__cpo4cendE
	.align		8
        /*00a0*/ 	.dword	_ZN34_INTERNAL_944c1889_4_k_cu_3ee193924cuda3std6ranges3__45__cpo7advanceE
	.align		8
        /*00a8*/ 	.dword	_ZN34_INTERNAL_944c1889_4_k_cu_3ee193924cuda3std6ranges3__45__cpo9iter_swapE
	.align		8
        /*00b0*/ 	.dword	_ZN34_INTERNAL_944c1889_4_k_cu_3ee193924cuda3std6ranges3__45__cpo4nextE
	.align		8
        /*00b8*/ 	.dword	_ZN34_INTERNAL_944c1889_4_k_cu_3ee193924cuda3std6ranges3__45__cpo4prevE
	.align		8
        /*00c0*/ 	.dword	_ZN34_INTERNAL_944c1889_4_k_cu_3ee193924cuda3std6ranges3__45__cpo4dataE
	.align		8
        /*00c8*/ 	.dword	_ZN34_INTERNAL_944c1889_4_k_cu_3ee193924cuda3std6ranges3__45__cpo5cdataE
	.align		8
        /*00d0*/ 	.dword	_ZN34_INTERNAL_944c1889_4_k_cu_3ee193924cuda3std6ranges3__45__cpo4sizeE
	.align		8
        /*00d8*/ 	.dword	_ZN34_INTERNAL_944c1889_4_k_cu_3ee193924cuda3std6ranges3__45__cpo5ssizeE
	.align		8
        /*00e0*/ 	.dword	_ZN34_INTERNAL_944c1889_4_k_cu_3ee193924cuda3std6ranges3__45__cpo8distanceE
	.align		8
        /*00e8*/ 	.dword	_ZN34_INTERNAL_944c1889_4_k_cu_3ee193926thrust24THRUST_300001_SM_1000_NS8cuda_cub3parE
	.align		8
        /*00f0*/ 	.dword	_ZN34_INTERNAL_944c1889_4_k_cu_3ee193926thrust24THRUST_300001_SM_1000_NS8cuda_cub10par_nosyncE
	.align		8
        /*00f8*/ 	.dword	_ZN34_INTERNAL_944c1889_4_k_cu_3ee193926thrust24THRUST_300001_SM_1000_NS6system6detail10sequential3seqE
	.align		8
        /*0100*/ 	.dword	_ZN34_INTERNAL_944c1889_4_k_cu_3ee193926thrust24THRUST_300001_SM_1000_NS12placeholders2_1E
	.align		8
        /*0108*/ 	.dword	_ZN34_INTERNAL_944c1889_4_k_cu_3ee193926thrust24THRUST_300001_SM_1000_NS12placeholders2_2E
	.align		8
        /*0110*/ 	.dword	_ZN34_INTERNAL_944c1889_4_k_cu_3ee193926thrust24THRUST_300001_SM_1000_NS12placeholders2_3E
	.align		8
        /*0118*/ 	.dword	_ZN34_INTERNAL_944c1889_4_k_cu_3ee193926thrust24THRUST_300001_SM_1000_NS12placeholders2_4E
	.align		8
        /*0120*/ 	.dword	_ZN34_INTERNAL_944c1889_4_k_cu_3ee193926thrust24THRUST_300001_SM_1000_NS12placeholders2_5E
	.align		8
        /*0128*/ 	.dword	_ZN34_INTERNAL_944c1889_4_k_cu_3ee193926thrust24THRUST_300001_SM_1000_NS12placeholders2_6E
	.align		8
        /*0130*/ 	.dword	_ZN34_INTERNAL_944c1889_4_k_cu_3ee193926thrust24THRUST_300001_SM_1000_NS12placeholders2_7E
	.align		8
        /*0138*/ 	.dword	_ZN34_INTERNAL_944c1889_4_k_cu_3ee193926thrust24THRUST_300001_SM_1000_NS12placeholders2_8E
	.align		8
        /*0140*/ 	.dword	_ZN34_INTERNAL_944c1889_4_k_cu_3ee193926thrust24THRUST_300001_SM_1000_NS12placeholders2_9E
	.align		8
        /*0148*/ 	.dword	_ZN34_INTERNAL_944c1889_4_k_cu_3ee193926thrust24THRUST_300001_SM_1000_NS12placeholders3_10E
	.align		8
        /*0150*/ 	.dword	_ZN34_INTERNAL_944c1889_4_k_cu_3ee193926thrust24THRUST_300001_SM_1000_NS3seqE


//--------------------- .text._ZN3cub18CUB_300001_SM_10006detail8for_each13static_kernelINS2_12policy_hub_t12policy_500_tEmN6thrust24THRUST_300001_SM_1000_NS8cuda_cub20__uninitialized_fill7functorINS7_10device_ptrIdEEdEEEEvT0_T1_ --------------------------
	.section	.text._ZN3cub18CUB_300001_SM_10006detail8for_each13static_kernelINS2_12policy_hub_t12policy_500_tEmN6thrust24THRUST_300001_SM_1000_NS8cuda_cub20__uninitialized_fill7functorINS7_10device_ptrIdEEdEEEEvT0_T1_,"ax",@progbits
	.align	128
        .global         _ZN3cub18CUB_300001_SM_10006detail8for_each13static_kernelINS2_12policy_hub_t12policy_500_tEmN6thrust24THRUST_300001_SM_1000_NS8cuda_cub20__uninitialized_fill7functorINS7_10device_ptrIdEEdEEEEvT0_T1_
        .type           _ZN3cub18CUB_300001_SM_10006detail8for_each13static_kernelINS2_12policy_hub_t12policy_500_tEmN6thrust24THRUST_300001_SM_1000_NS8cuda_cub20__uninitialized_fill7functorINS7_10device_ptrIdEEdEEEEvT0_T1_,@function
        .size           _ZN3cub18CUB_300001_SM_10006detail8for_each13static_kernelINS2_12policy_hub_t12policy_500_tEmN6thrust24THRUST_300001_SM_1000_NS8cuda_cub20__uninitialized_fill7functorINS7_10device_ptrIdEEdEEEEvT0_T1_,(.L_x_5 - _ZN3cub18CUB_300001_SM_10006detail8for_each13static_kernelINS2_12policy_hub_t12policy_500_tEmN6thrust24THRUST_300001_SM_1000_NS8cuda_cub20__uninitialized_fill7functorINS7_10device_ptrIdEEdEEEEvT0_T1_)
        .other          _ZN3cub18CUB_300001_SM_10006detail8for_each13static_kernelINS2_12policy_hub_t12policy_500_tEmN6thrust24THRUST_300001_SM_1000_NS8cuda_cub20__uninitialized_fill7functorINS7_10device_ptrIdEEdEEEEvT0_T1_,@"STO_CUDA_ENTRY STV_DEFAULT"
_ZN3cub18CUB_300001_SM_10006detail8for_each13static_kernelINS2_12policy_hub_t12policy_500_tEmN6thrust24THRUST_300001_SM_1000_NS8cuda_cub20__uninitialized_fill7functorINS7_10device_ptrIdEEdEEEEvT0_T1_:
.text._ZN3cub18CUB_300001_SM_10006detail8for_each13static_kernelINS2_12policy_hub_t12policy_500_tEmN6thrust24THRUST_300001_SM_1000_NS8cuda_cub20__uninitialized_fill7functorINS7_10device_ptrIdEEdEEEEvT0_T1_:
[----:B------:R-:W-:Y:S08]  /*0000*/  LDC R1, c[0x0][0x37c] ;  /* 0x0000df00ff017b82 */ /* 0x000ff00000000800 */
[----:B------:R-:W0:Y:S01]  /*0010*/  S2UR UR4, SR_CTAID.X ;  /* 0x00000000000479c3 */ /* 0x000e220000002500 */
[----:B------:R-:W1:Y:S01]  /*0020*/  LDCU.64 UR6, c[0x0][0x380] ;  /* 0x00007000ff0677ac */ /* 0x000e620008000a00 */
[----:B------:R-:W2:Y:S01]  /*0030*/  LDCU.64 UR8, c[0x0][0x358] ;  /* 0x00006b00ff0877ac */ /* 0x000ea20008000a00 */
[----:B0-----:R-:W-:-:S04]  /*0040*/  UIMAD.WIDE.U32 UR4, UR4, 0x200, URZ ;  /* 0x00000200040478a5 */ /* 0x001fc8000f8e00ff */
[----:B-1----:R-:W-:-:S04]  /*0050*/  UIADD3 UR6, UP0, UPT, -UR4, UR6, URZ ;  /* 0x0000000604067290 */ /* 0x002fc8000ff1e1ff */
[----:B------:R-:W-:Y:S02]  /*0060*/  UIADD3.X UR7, UPT, UPT, ~UR5, UR7, URZ, UP0, !UPT ;  /* 0x0000000705077290 */ /* 0x000fe400087fe5ff */
[----:B------:R-:W-:-:S04]  /*0070*/  UISETP.GE.U32.AND UP0, UPT, UR6, 0x200, UPT ;  /* 0x000002000600788c */ /* 0x000fc8000bf06070 */
[----:B------:R-:W-:-:S09]  /*0080*/  UISETP.GE.U32.AND.EX UP0, UPT, UR7, URZ, UPT, UP0 ;  /* 0x000000ff0700728c */ /* 0x000fd2000bf06100 */
[----:B--2---:R-:W-:Y:S05]  /*0090*/  BRA.U !UP0, `(.L_x_0) ;  /* 0x0000000108287547 */ /* 0x004fea000b800000 */
[----:B------:R-:W0:Y:S01]  /*00a0*/  S2R R0, SR_TID.X ;  /* 0x0000000000007919 */ /* 0x000e220000002100 */
[----:B------:R-:W1:Y:S01]  /*00b0*/  LDCU.64 UR6, c[0x0][0x388] ;  /* 0x00007100ff0677ac */ /* 0x000e620008000a00 */
[----:B------:R-:W2:Y:S01]  /*00c0*/  LDC.64 R4, c[0x0][0x390] ;  /* 0x0000e400ff047b82 */ /* 0x000ea20000000a00 */
[----:B0-----:R-:W-:-:S05]  /*00d0*/  IADD3 R0, P0, PT, R0, UR4, RZ ;  /* 0x0000000400007c10 */ /* 0x001fca000ff1e0ff */
[----:B------:R-:W-:Y:S01]  /*00e0*/  IMAD.X R3, RZ, RZ, UR5, P0 ;  /* 0x00000005ff037e24 */ /* 0x000fe200080e06ff */
[----:B-1----:R-:W-:-:S04]  /*00f0*/  LEA R2, P0, R0, UR6, 0x3 ;  /* 0x0000000600027c11 */ /* 0x002fc8000f8018ff */
[----:B------:R-:W-:-:S05]  /*0100*/  LEA.HI.X R3, R0, UR7, R3, 0x3, P0 ;  /* 0x0000000700037c11 */ /* 0x000fca00080f1c03 */
[----:B--2---:R-:W-:Y:S04]  /*0110*/  STG.E.64 desc[UR8][R2.64], R4 ;  /* 0x0000000402007986 */ /* 0x004fe8000c101b08 */
[----:B------:R-:W-:Y:S01]  /*0120*/  STG.E.64 desc[UR8][R2.64+0x800], R4 ;  /* 0x0008000402007986 */ /* 0x000fe2000c101b08 */
[----:B------:R-:W-:Y:S05]  /*0130*/  EXIT ;  /* 0x000000000000794d */ /* 0x000fea0003800000 */
.L_x_0:
[----:B------:R-:W0:Y:S01]  /*0140*/  S2R R0, SR_TID.X ;  /* 0x0000000000007919 */ /* 0x000e220000002100 */
[----:B------:R-:W-:Y:S01]  /*0150*/  IMAD.U32 R2, RZ, RZ, UR7 ;  /* 0x00000007ff027e24 */ /* 0x000fe2000f8e00ff */
[----:B------:R-:W1:Y:S01]  /*0160*/  LDCU.64 UR10, c[0x0][0x388] ;  /* 0x00007100ff0a77ac */ /* 0x000e620008000a00 */
[----:B------:R-:W-:Y:S01]  /*0170*/  IMAD.U32 R6, RZ, RZ, UR7 ;  /* 0x00000007ff067e24 */ /* 0x000fe2000f8e00ff */
[----:B0-----:R-:W-:-:S04]  /*0180*/  ISETP.LT.U32.AND P0, PT, R0, UR6, PT ;  /* 0x0000000600007c0c */ /* 0x001fc8000bf01070 */
[----:B------:R-:W-:Y:S01]  /*0190*/  ISETP.GT.U32.AND.EX P0, PT, R2, RZ, PT, P0 ;  /* 0x000000ff0200720c */ /* 0x000fe20003f04100 */
[C---:B------:R-:W-:Y:S01]  /*01a0*/  VIADD R2, R0.reuse, 0x100 ;  /* 0x0000010000027836 */ /* 0x040fe20000000000 */
[----:B------:R-:W-:-:S04]  /*01b0*/  IADD3 R0, P2, PT, R0, UR4, RZ ;  /* 0x0000000400007c10 */ /* 0x000fc8000ff5e0ff */
[----:B------:R-:W-:Y:S01]  /*01c0*/  ISETP.LT.U32.AND P1, PT, R2, UR6, PT ;  /* 0x0000000602007c0c */ /* 0x000fe2000bf21070 */
[----:B------:R-:W-:Y:S01]  /*01d0*/  IMAD.X R3, RZ, RZ, UR5, P2 ;  /* 0x00000005ff037e24 */ /* 0x000fe200090e06ff */
[----:B-1----:R-:W-:Y:S02]  /*01e0*/  LEA R2, P2, R0, UR10, 0x3 ;  /* 0x0000000a00027c11 */ /* 0x002fe4000f8418ff */
[----:B------:R-:W-:Y:S02]  /*01f0*/  ISETP.GT.U32.AND.EX P1, PT, R6, RZ, PT, P1 ;  /* 0x000000ff0600720c */ /* 0x000fe40003f24110 */
[----:B------:R-:W-:Y:S01]  /*0200*/  LEA.HI.X R3, R0, UR11, R3, 0x3, P2 ;  /* 0x0000000b00037c11 */ /* 0x000fe200090f1c03 */
[----:B------:R-:W0:Y:S04]  /*0210*/  @P0 LDC.64 R4, c[0x0][0x390] ;  /* 0x0000e400ff040b82 */ /* 0x000e280000000a00 */
[----:B0-----:R0:W-:Y:S06]  /*0220*/  @P0 STG.E.64 desc[UR8][R2.64], R4 ;  /* 0x0000000402000986 */ /* 0x0011ec000c101b08 */
[----:B------:R-:W-:Y:S05]  /*0230*/  @!P1 EXIT ;  /* 0x000000000000994d */ /* 0x000fea0003800000 */
[----:B0-----:R-:W0:Y:S02]  /*0240*/  LDC.64 R4, c[0x0][0x390] ;  /* 0x0000e400ff047b82 */ /* 0x001e240000000a00 */
[----:B0-----:R-:W-:Y:S01]  /*0250*/  STG.E.64 desc[UR8][R2.64+0x800], R4 ;  /* 0x0008000402007986 */ /* 0x001fe2000c101b08 */
[----:B------:R-:W-:Y:S05]  /*0260*/  EXIT ;  /* 0x000000000000794d */ /* 0x000fea0003800000 */
.L_x_1:
[----:B------:R-:W-:-:S00]  /*0270*/  BRA `(.L_x_1) ;  /* 0xfffffffc00fc7947 */ /* 0x000fc0000383ffff */
[----:B------:R-:W-:-:S00]  /*0280*/  NOP ;  /* 0x0000000000007918 */ /* 0x000fc00000000000 */
[----:B------:R-:W-:-:S00]  /*0290*/  NOP ;  /* 0x0000000000007918 */ /* 0x000fc00000000000 */
[----:B------:R-:W-:-:S00]  /*02a0*/  NOP ;  /* 0x0000000000007918 */ /* 0x000fc00000000000 */
[----:B------:R-:W-:-:S00]  /*02b0*/  NOP ;  /* 0x0000000000007918 */ /* 0x000fc00000000000 */
[----:B------:R-:W-:-:S00]  /*02c0*/  NOP ;  /* 0x0000000000007918 */ /* 0x000fc00000000000 */
[----:B------:R-:W-:-:S00]  /*02d0*/  NOP ;  /* 0x0000000000007918 */ /* 0x000fc00000000000 */
[----:B------:R-:W-:-:S00]  /*02e0*/  NOP ;  /* 0x0000000000007918 */ /* 0x000fc00000000000 */
[----:B------:R-:W-:-:S00]  /*02f0*/  NOP ;  /* 0x0000000000007918 */ /* 0x000fc00000000000 */
.L_x_5:


//--------------------- .text._ZN3cub18CUB_300001_SM_10006detail11EmptyKernelIvEEvv --------------------------
	.section	.text._ZN3cub18CUB_300001_SM_10006detail11EmptyKernelIvEEvv,"ax",@progbits
	.align	128
        .global         _ZN3cub18CUB_300001_SM_10006detail11EmptyKernelIvEEvv
        .type           _ZN3cub18CUB_300001_SM_10006detail11EmptyKernelIvEEvv,@function
        .size           _ZN3cub18CUB_300001_SM_10006detail11EmptyKernelIvEEvv,(.L_x_6 - _ZN3cub18CUB_300001_SM_10006detail11EmptyKernelIvEEvv)
        .other          _ZN3cub18CUB_300001_SM_10006detail11EmptyKernelIvEEvv,@"STO_CUDA_ENTRY STV_DEFAULT"
_ZN3cub18CUB_300001_SM_10006detail11EmptyKernelIvEEvv:
.text._ZN3cub18CUB_300001_SM_10006detail11EmptyKernelIvEEvv:
[----:B------:R-:W-:Y:S01]  /*0000*/  LDC R1, c[0x0][0x37c] ;  /* 0x0000df00ff017b82 */ /* 0x000fe20000000800 */
[----:B------:R-:W-:Y:S05]  /*0010*/  EXIT ;  /* 0x000000000000794d */ /* 0x000fea0003800000 */
.L_x_2:
        /* <DEDUP_REMOVED lines=14> */
.L_x_6:


//--------------------- .text._Z14solve_all_gridPKdS0_PdS1_ii --------------------------
	.section	.text._Z14solve_all_gridPKdS0_PdS1_ii,"ax",@progbits
	.align	128
        .global         _Z14solve_all_gridPKdS0_PdS1_ii
        .type           _Z14solve_all_gridPKdS0_PdS1_ii,@function
        .size           _Z14solve_all_gridPKdS0_PdS1_ii,(.L_x_4 - _Z14solve_all_gridPKdS0_PdS1_ii)
        .other          _Z14solve_all_gridPKdS0_PdS1_ii,@"STO_CUDA_ENTRY STV_DEFAULT"
_Z14solve_all_gridPKdS0_PdS1_ii:
.text._Z14solve_all_gridPKdS0_PdS1_ii:
[----:B------:R-:W-:Y:S01]  /*0000*/  LDC R1, c[0x0][0x37c] ;  /* 0x0000df00ff017b82 */ /* 0x000fe20000000800 */
[----:B------:R-:W0:Y:S07]  /*0010*/  S2R R2, SR_TID.Y ;  /* 0x0000000000027919 */ /* 0x000e2e0000002200 */
[----:B------:R-:W1:Y:S01]  /*0020*/  LDC R0, c[0x0][0x360] ;  /* 0x0000d800ff007b82 */ /* 0x000e620000000800 */
[----:B------:R-:W2:Y:S01]  /*0030*/  LDCU.64 UR6, c[0x0][0x3a0] ;  /* 0x00007400ff0677ac */ /* 0x000ea20008000a00 */
[----:B------:R-:W1:Y:S06]  /*0040*/  S2R R3, SR_TID.X ;  /* 0x0000000000037919 */ /* 0x000e6c0000002100 */
[----:B------:R-:W0:Y:S08]  /*0050*/  S2UR UR5, SR_CTAID.Y ;  /* 0x00000000000579c3 */ /* 0x000e300000002600 */
[----:B------:R-:W0:Y:S08]  /*0060*/  LDC R9, c[0x0][0x364] ;  /* 0x0000d900ff097b82 */ /* 0x000e300000000800 */
[----:B------:R-:W1:Y:S01]  /*0070*/  S2UR UR4, SR_CTAID.X ;  /* 0x00000000000479c3 */ /* 0x000e620000002500 */
[----:B0-----:R-:W-:-:S05]  /*0080*/  IMAD R9, R9, UR5, R2 ;  /* 0x0000000509097c24 */ /* 0x001fca000f8e0202 */
[----:B--2---:R-:W-:Y:S01]  /*0090*/  ISETP.GE.AND P0, PT, R9, UR7, PT ;  /* 0x0000000709007c0c */ /* 0x004fe2000bf06270 */
[----:B-1----:R-:W-:-:S05]  /*00a0*/  IMAD R0, R0, UR4, R3 ;  /* 0x0000000400007c24 */ /* 0x002fca000f8e0203 */
[----:B------:R-:W-:-:S13]  /*00b0*/  ISETP.GE.OR P0, PT, R0, UR6, P0 ;  /* 0x0000000600007c0c */ /* 0x000fda0008706670 */
[----:B------:R-:W-:Y:S05]  /*00c0*/  @P0 EXIT ;  /* 0x000000000000094d */ /* 0x000fea0003800000 */
[----:B------:R-:W-:Y:S01]  /*00d0*/  MOV R4, 0x100 ;  /* 0x0000010000047802 */ /* 0x000fe20000000f00 */
[----:B------:R-:W0:Y:S06]  /*00e0*/  LDCU.64 UR4, c[0x0][0x358] ;  /* 0x00006b00ff0477ac */ /* 0x000e2c0008000a00 */
[----:B0-----:R-:W-:Y:S05]  /*00f0*/  CALL.REL.NOINC `($__internal_0_$__cuda_sm20_dsqrt_rn_f64_mediumpath_v1) ;  /* 0x0000000000247944 */ /* 0x001fea0003c00000 */
[----:B------:R-:W0:Y:S01]  /*0100*/  LDC.64 R4, c[0x0][0x390] ;  /* 0x0000e400ff047b82 */ /* 0x000e220000000a00 */
[----:B------:R-:W1:Y:S07]  /*0110*/  LDCU UR6, c[0x0][0x3a0] ;  /* 0x00007400ff0677ac */ /* 0x000e6e0008000800 */
[----:B------:R-:W2:Y:S01]  /*0120*/  LDC.64 R6, c[0x0][0x398] ;  /* 0x0000e600ff067b82 */ /* 0x000ea20000000a00 */
[----:B-1----:R-:W-:-:S04]  /*0130*/  IMAD R9, R9, UR6, R0 ;  /* 0x0000000609097c24 */ /* 0x002fc8000f8e0200 */
[----:B0-----:R-:W-:-:S05]  /*0140*/  IMAD.WIDE R4, R9, 0x8, R4 ;  /* 0x0000000809047825 */ /* 0x001fca00078e0204 */
[----:B------:R-:W-:Y:S01]  /*0150*/  STG.E.64 desc[UR4][R4.64], R2 ;  /* 0x0000000204007986 */ /* 0x000fe2000c101b04 */
[----:B--2---:R-:W-:-:S05]  /*0160*/  IMAD.WIDE R6, R9, 0x8, R6 ;  /* 0x0000000809067825 */ /* 0x004fca00078e0206 */
[----:B------:R-:W-:Y:S01]  /*0170*/  STG.E.64 desc[UR4][R6.64], R2 ;  /* 0x0000000206007986 */ /* 0x000fe2000c101b04 */
[----:B------:R-:W-:Y:S05]  /*0180*/  EXIT ;  /* 0x000000000000794d */ /* 0x000fea0003800000 */
        .weak           $__internal_0_$__cuda_sm20_dsqrt_rn_f64_mediumpath_v1
        .type           $__internal_0_$__cuda_sm20_dsqrt_rn_f64_mediumpath_v1,@function
        .size           $__internal_0_$__cuda_sm20_dsqrt_rn_f64_mediumpath_v1,(.L_x_4 - $__internal_0_$__cuda_sm20_dsqrt_rn_f64_mediumpath_v1)
$__internal_0_$__cuda_sm20_dsqrt_rn_f64_mediumpath_v1:
[----:B------:R-:W-:Y:S01]  /*0190*/  HFMA2 R2, -RZ, RZ, 0, 0 ;  /* 0x00000000ff027431 */ /* 0x000fe200000001ff */
[----:B------:R-:W-:Y:S02]  /*01a0*/  MOV R3, 0x7ff80000 ;  /* 0x7ff8000000037802 */ /* 0x000fe40000000f00 */
[----:B------:R-:W-:-:S04]  /*01b0*/  MOV R5, 0x0 ;  /* 0x0000000000057802 */ /* 0x000fc80000000f00 */
[----:B------:R-:W-:Y:S01]  /*01c0*/  DADD R2, R2, +QNAN ;  /* 0x7ff8000002027429 */ /* 0x000fe20000000000 */
[----:B------:R-:W-:Y:S10]  /*01d0*/  RET.REL.NODEC R4 `(_Z14solve_all_gridPKdS0_PdS1_ii) ;  /* 0xfffffffc04887950 */ /* 0x000ff40003c3ffff */
.L_x_3:
        /* <DEDUP_REMOVED lines=10> */
.L_x_4:


//--------------------- .nv.shared.reserved.0     --------------------------
	.section	.nv.shared.reserved.0,"aw",@nobits
	.weak		__nv_reservedSMEM_offset_0_alias
	.size		__nv_reservedSMEM_offset_0_alias, 0, 64
	.other		__nv_reservedSMEM_offset_0_alias,@"STO_CUDA_RESERVED_SHARED STV_DEFAULT"
__nv_reservedSMEM_offset_0_alias:
	.zero		0
	.zero		64


//--------------------- .nv.global                --------------------------
	.section	.nv.global,"aw",@nobits
.nv.global:
	.type		_ZN34_INTERNAL_944c1889_4_k_cu_3ee193926thrust24THRUST_300001_SM_1000_NS3seqE,@object
	.size		_ZN34_INTERNAL_944c1889_4_k_cu_3ee193926thrust24THRUST_300001_SM_1000_NS3seqE,(_ZN34_INTERNAL_944c1889_4_k_cu_3ee193924cuda3std3__48in_placeE - _ZN34_INTERNAL_944c1889_4_k_cu_3ee193926thrust24THRUST_300001_SM_1000_NS3seqE)
_ZN34_INTERNAL_944c1889_4_k_cu_3ee193926thrust24THRUST_300001_SM_1000_NS3seqE:
	.zero		1
	.type		_ZN34_INTERNAL_944c1889_4_k_cu_3ee193924cuda3std3__48in_placeE,@object
	.size		_ZN34_INTERNAL_944c1889_4_k_cu_3ee193924cuda3std3__48in_placeE,(_ZN34_INTERNAL_944c1889_4_k_cu_3ee193924cuda3std6ranges3__45__cpo4sizeE - _ZN34_INTERNAL_944c1889_4_k_cu_3ee193924cuda3std3__48in_placeE)
_ZN34_INTERNAL_944c1889_4_k_cu_3ee193924cuda3std3__48in_placeE:
	.zero		1
	.type		_ZN34_INTERNAL_944c1889_4_k_cu_3ee193924cuda3std6ranges3__45__cpo4sizeE,@object
	.size		_ZN34_INTERNAL_944c1889_4_k_cu_3ee193924cuda3std6ranges3__45__cpo4sizeE,(_ZN34_INTERNAL_944c1889_4_k_cu_3ee193926thrust24THRUST_300001_SM_1000_NS12placeholders2_3E - _ZN34_INTERNAL_944c1889_4_k_cu_3ee193924cuda3std6ranges3__45__cpo4sizeE)
_ZN34_INTERNAL_944c1889_4_k_cu_3ee193924cuda3std6ranges3__45__cpo4sizeE:
	.zero		1
	.type		_ZN34_INTERNAL_944c1889_4_k_cu_3ee193926thrust24THRUST_300001_SM_1000_NS12placeholders2_3E,@object
	.size		_ZN34_INTERNAL_944c1889_4_k_cu_3ee193926thrust24THRUST_300001_SM_1000_NS12placeholders2_3E,(_ZN34_INTERNAL_944c1889_4_k_cu_3ee193924cuda3std3__45__cpo6cbeginE - _ZN34_INTERNAL_944c1889_4_k_cu_3ee193926thrust24THRUST_300001_SM_1000_NS12placeholders2_3E)
_ZN34_INTERNAL_944c1889_4_k_cu_3ee193926thrust24THRUST_300001_SM_1000_NS12placeholders2_3E:
	.zero		1
	.type		_ZN34_INTERNAL_944c1889_4_k_cu_3ee193924cuda3std3__45__cpo6cbeginE,@object
	.size		_ZN34_INTERNAL_944c1889_4_k_cu_3ee193924cuda3std3__45__cpo6cbeginE,(_ZN34_INTERNAL_944c1889_4_k_cu_3ee193924cuda3std6ranges3__45__cpo6cbeginE - _ZN34_INTERNAL_944c1889_4_k_cu_3ee193924cuda3std3__45__cpo6cbeginE)
_ZN34_INTERNAL_944c1889_4_k_cu_3ee193924cuda3std3__45__cpo6cbeginE:
	.zero		1
	.type		_ZN34_INTERNAL_944c1889_4_k_cu_3ee193924cuda3std6ranges3__45__cpo6cbeginE,@object
	.size		_ZN34_INTERNAL_944c1889_4_k_cu_3ee193924cuda3std6ranges3__45__cpo6cbeginE,(_ZN34_INTERNAL_944c1889_4_k_cu_3ee193926thrust24THRUST_300001_SM_1000_NS12placeholders2_7E - _ZN34_INTERNAL_944c1889_4_k_cu_3ee193924cuda3std6ranges3__45__cpo6cbeginE)
_ZN34_INTERNAL_944c1889_4_k_cu_3ee193924cuda3std6ranges3__45__cpo6cbeginE:
	.zero		1
	.type		_ZN34_INTERNAL_944c1889_4_k_cu_3ee193926thrust24THRUST_300001_SM_1000_NS12placeholders2_7E,@object
	.size		_ZN34_INTERNAL_944c1889_4_k_cu_3ee193926thrust24THRUST_300001_SM_1000_NS12placeholders2_7E,(_ZN34_INTERNAL_944c1889_4_k_cu_3ee193924cuda3std3__45__cpo7crbeginE - _ZN34_INTERNAL_944c1889_4_k_cu_3ee193926thrust24THRUST_300001_SM_1000_NS12placeholders2_7E)
_ZN34_INTERNAL_944c1889_4_k_cu_3ee193926thrust24THRUST_300001_SM_1000_NS12placeholders2_7E:
	.zero		1
	.type		_ZN34_INTERNAL_944c1889_4_k_cu_3ee193924cuda3std3__45__cpo7crbeginE,@object
	.size		_ZN34_INTERNAL_944c1889_4_k_cu_3ee193924cuda3std3__45__cpo7crbeginE,(_ZN34_INTERNAL_944c1889_4_k_cu_3ee193924cuda3std6ranges3__45__cpo4nextE - _ZN34_INTERNAL_944c1889_4_k_cu_3ee193924cuda3std3__45__cpo7crbeginE)
_ZN34_INTERNAL_944c1889_4_k_cu_3ee193924cuda3std3__45__cpo7crbeginE:
	.zero		1
	.type		_ZN34_INTERNAL_944c1889_4_k_cu_3ee193924cuda3std6ranges3__45__cpo4nextE,@object
	.size		_ZN34_INTERNAL_944c1889_4_k_cu_3ee193924cuda3std6ranges3__45__cpo4nextE,(_ZN34_INTERNAL_944c1889_4_k_cu_3ee193924cuda3std6ranges3__45__cpo4swapE - _ZN34_INTERNAL_944c1889_4_k_cu_3ee193924cuda3std6ranges3__45__cpo4nextE)
_ZN34_INTERNAL_944c1889_4_k_cu_3ee193924cuda3std6ranges3__45__cpo4nextE:
	.zero		1
	.type		_ZN34_INTERNAL_944c1889_4_k_cu_3ee193924cuda3std6ranges3__45__cpo4swapE,@object
	.size		_ZN34_INTERNAL_944c1889_4_k_cu_3ee193924cuda3std6ranges3__45__cpo4swapE,(_ZN34_INTERNAL_944c1889_4_k_cu_3ee193926thrust24THRUST_300001_SM_1000_NS8cuda_cub10par_nosyncE - _ZN34_INTERNAL_944c1889_4_k_cu_3ee193924cuda3std6ranges3__45__cpo4swapE)
_ZN34_INTERNAL_944c1889_4_k_cu_3ee193924cuda3std6ranges3__45__cpo4swapE:
	.zero		1
	.type		_ZN34_INTERNAL_944c1889_4_k_cu_3ee193926thrust24THRUST_300001_SM_1000_NS8cuda_cub10par_nosyncE,@object
	.size		_ZN34_INTERNAL_944c1889_4_k_cu_3ee193926thrust24THRUST_300001_SM_1000_NS8cuda_cub10par_nosyncE,(_ZN34_INTERNAL_944c1889_4_k_cu_3ee193926thrust24THRUST_300001_SM_1000_NS12placeholders2_9E - _ZN34_INTERNAL_944c1889_4_k_cu_3ee193926thrust24THRUST_300001_SM_1000_NS8cuda_cub10par_nosyncE)
_ZN34_INTERNAL_944c1889_4_k_cu_3ee193926thrust24THRUST_300001_SM_1000_NS8cuda_cub10par_nosyncE:
	.zero		1
	.type		_ZN34_INTERNAL_944c1889_4_k_cu_3ee193926thrust24THRUST_300001_SM_1000_NS12placeholders2_9E,@object
	.size		_ZN34_INTERNAL_944c1889_4_k_cu_3ee193926thrust24THRUST_300001_SM_1000_NS12placeholders2_9E,(_ZN34_INTERNAL_944c1889_4_k_cu_3ee193924cuda3std3__436_GLOBAL__N__944c1889_4_k_cu_3ee193926ignoreE - _ZN34_INTERNAL_944c1889_4_k_cu_3ee193926thrust24THRUST_300001_SM_1000_NS12placeholders2_9E)
_ZN34_INTERNAL_944c1889_4_k_cu_3ee193926thrust24THRUST_300001_SM_1000_NS12placeholders2_9E:
	.zero		1
	.type		_ZN34_INTERNAL_944c1889_4_k_cu_3ee193924cuda3std3__436_GLOBAL__N__944c1889_4_k_cu_3ee193926ignoreE,@object
	.size		_ZN34_INTERNAL_944c1889_4_k_cu_3ee193924cuda3std3__436_GLOBAL__N__944c1889_4_k_cu_3ee193926ignoreE,(_ZN34_INTERNAL_944c1889_4_k_cu_3ee193924cuda3std6ranges3__45__cpo4dataE - _ZN34_INTERNAL_944c1889_4_k_cu_3ee193924cuda3std3__436_GLOBAL__N__944c1889_4_k_cu_3ee193926ignoreE)
_ZN34_INTERNAL_944c1889_4_k_cu_3ee193924cuda3std3__436_GLOBAL__N__944c1889_4_k_cu_3ee193926ignoreE:
	.zero		1
	.type		_ZN34_INTERNAL_944c1889_4_k_cu_3ee193924cuda3std6ranges3__45__cpo4dataE,@object
	.size		_ZN34_INTERNAL_944c1889_4_k_cu_3ee193924cuda3std6ranges3__45__cpo4dataE,(_ZN34_INTERNAL_944c1889_4_k_cu_3ee193926thrust24THRUST_300001_SM_1000_NS12placeholders2_1E - _ZN34_INTERNAL_944c1889_4_k_cu_3ee193924cuda3std6ranges3__45__cpo4dataE)
_ZN34_INTERNAL_944c1889_4_k_cu_3ee193924cuda3std6ranges3__45__cpo4dataE:
	.zero		1
	.type		_ZN34_INTERNAL_944c1889_4_k_cu_3ee193926thrust24THRUST_300001_SM_1000_NS12placeholders2_1E,@object
	.size		_ZN34_INTERNAL_944c1889_4_k_cu_3ee193926thrust24THRUST_300001_SM_1000_NS12placeholders2_1E,(_ZN34_INTERNAL_944c1889_4_k_cu_3ee193924cuda3std3__45__cpo5beginE - _ZN34_INTERNAL_944c1889_4_k_cu_3ee193926thrust24THRUST_300001_SM_1000_NS12placeholders2_1E)
_ZN34_INTERNAL_944c1889_4_k_cu_3ee193926thrust24THRUST_300001_SM_1000_NS12placeholders2_1E:
	.zero		1
	.type		_ZN34_INTERNAL_944c1889_4_k_cu_3ee193924cuda3std3__45__cpo5beginE,@object
	.size		_ZN34_INTERNAL_944c1889_4_k_cu_3ee193924cuda3std3__45__cpo5beginE,(_ZN34_INTERNAL_944c1889_4_k_cu_3ee193924cuda3std6ranges3__45__cpo5beginE - _ZN34_INTERNAL_944c1889_4_k_cu_3ee193924cuda3std3__45__cpo5beginE)
_ZN34_INTERNAL_944c1889_4_k_cu_3ee193924cuda3std3__45__cpo5beginE:
	.zero		1
	.type		_ZN34_INTERNAL_944c1889_4_k_cu_3ee193924cuda3std6ranges3__45__cpo5beginE,@object
	.size		_ZN34_INTERNAL_944c1889_4_k_cu_3ee193924cuda3std6ranges3__45__cpo5beginE,(_ZN34_INTERNAL_944c1889_4_k_cu_3ee193926thrust24THRUST_300001_SM_1000_NS12placeholders2_5E - _ZN34_INTERNAL_944c1889_4_k_cu_3ee193924cuda3std6ranges3__45__cpo5beginE)
_ZN34_INTERNAL_944c1889_4_k_cu_3ee193924cuda3std6ranges3__45__cpo5beginE:
	.zero		1
	.type		_ZN34_INTERNAL_944c1889_4_k_cu_3ee193926thrust24THRUST_300001_SM_1000_NS12placeholders2_5E,@object
	.size		_ZN34_INTERNAL_944c1889_4_k_cu_3ee193926thrust24THRUST_300001_SM_1000_NS12placeholders2_5E,(_ZN34_INTERNAL_944c1889_4_k_cu_3ee193924cuda3std3__45__cpo6rbeginE - _ZN34_INTERNAL_944c1889_4_k_cu_3ee193926thrust24THRUST_300001_SM_1000_NS12placeholders2_5E)
_ZN34_INTERNAL_944c1889_4_k_cu_3ee193926thrust24THRUST_300001_SM_1000_NS12placeholders2_5E:
	.zero		1
	.type		_ZN34_INTERNAL_944c1889_4_k_cu_3ee193924cuda3std3__45__cpo6rbeginE,@object
	.size		_ZN34_INTERNAL_944c1889_4_k_cu_3ee193924cuda3std3__45__cpo6rbeginE,(_ZN34_INTERNAL_944c1889_4_k_cu_3ee193924cuda3std6ranges3__45__cpo7advanceE - _ZN34_INTERNAL_944c1889_4_k_cu_3ee193924cuda3std3__45__cpo6rbeginE)
_ZN34_INTERNAL_944c1889_4_k_cu_3ee193924cuda3std3__45__cpo6rbeginE:
	.zero		1
	.type		_ZN34_INTERNAL_944c1889_4_k_cu_3ee193924cuda3std6ranges3__45__cpo7advanceE,@object
	.size		_ZN34_INTERNAL_944c1889_4_k_cu_3ee193924cuda3std6ranges3__45__cpo7advanceE,(_ZN34_INTERNAL_944c1889_4_k_cu_3ee193924cuda3std3__47nulloptE - _ZN34_INTERNAL_944c1889_4_k_cu_3ee193924cuda3std6ranges3__45__cpo7advanceE)
_ZN34_INTERNAL_944c1889_4_k_cu_3ee193924cuda3std6ranges3__45__cpo7advanceE:
	.zero		1
	.type		_ZN34_INTERNAL_944c1889_4_k_cu_3ee193924cuda3std3__47nulloptE,@object
	.size		_ZN34_INTERNAL_944c1889_4_k_cu_3ee193924cuda3std3__47nulloptE,(_ZN34_INTERNAL_944c1889_4_k_cu_3ee193924cuda3std6ranges3__45__cpo8distanceE - _ZN34_INTERNAL_944c1889_4_k_cu_3ee193924cuda3std3__47nulloptE)
_ZN34_INTERNAL_944c1889_4_k_cu_3ee193924cuda3std3__47nulloptE:
	.zero		1
	.type		_ZN34_INTERNAL_944c1889_4_k_cu_3ee193924cuda3std6ranges3__45__cpo8distanceE,@object
	.size		_ZN34_INTERNAL_944c1889_4_k_cu_3ee193924cuda3std6ranges3__45__cpo8distanceE,(_ZN34_INTERNAL_944c1889_4_k_cu_3ee193926thrust24THRUST_300001_SM_1000_NS12placeholders3_10E - _ZN34_INTERNAL_944c1889_4_k_cu_3ee193924cuda3std6ranges3__45__cpo8distanceE)
_ZN34_INTERNAL_944c1889_4_k_cu_3ee193924cuda3std6ranges3__45__cpo8distanceE:
	.zero		1
	.type		_ZN34_INTERNAL_944c1889_4_k_cu_3ee193926thrust24THRUST_300001_SM_1000_NS12placeholders3_10E,@object
	.size		_ZN34_INTERNAL_944c1889_4_k_cu_3ee193926thrust24THRUST_300001_SM_1000_NS12placeholders3_10E,(_ZN34_INTERNAL_944c1889_4_k_cu_3ee193924cuda3std3__419piecewise_constructE - _ZN34_INTERNAL_944c1889_4_k_cu_3ee193926thrust24THRUST_300001_SM_1000_NS12placeholders3_10E)
_ZN34_INTERNAL_944c1889_4_k_cu_3ee193926thrust24THRUST_300001_SM_1000_NS12placeholders3_10E:
	.zero		1
	.type		_ZN34_INTERNAL_944c1889_4_k_cu_3ee193924cuda3std3__419piecewise_constructE,@object
	.size		_ZN34_INTERNAL_944c1889_4_k_cu_3ee193924cuda3std3__419piecewise_constructE,(_ZN34_INTERNAL_944c1889_4_k_cu_3ee193924cuda3std6ranges3__45__cpo5cdataE - _ZN34_INTERNAL_944c1889_4_k_cu_3ee193924cuda3std3__419piecewise_constructE)
_ZN34_INTERNAL_944c1889_4_k_cu_3ee193924cuda3std3__419piecewise_constructE:
	.zero		1
	.type		_ZN34_INTERNAL_944c1889_4_k_cu_3ee193924cuda3std6ranges3__45__cpo5cdataE,@object
	.size		_ZN34_INTERNAL_944c1889_4_k_cu_3ee193924cuda3std6ranges3__45__cpo5cdataE,(_ZN34_INTERNAL_944c1889_4_k_cu_3ee193926thrust24THRUST_300001_SM_1000_NS12placeholders2_2E - _ZN34_INTERNAL_944c1889_4_k_cu_3ee193924cuda3std6ranges3__45__cpo5cdataE)
_ZN34_INTERNAL_944c1889_4_k_cu_3ee193924cuda3std6ranges3__45__cpo5cdataE:
	.zero		1
	.type		_ZN34_INTERNAL_944c1889_4_k_cu_3ee193926thrust24THRUST_300001_SM_1000_NS12placeholders2_2E,@object
	.size		_ZN34_INTERNAL_944c1889_4_k_cu_3ee193926thrust24THRUST_300001_SM_1000_NS12placeholders2_2E,(_ZN34_INTERNAL_944c1889_4_k_cu_3ee193924cuda3std3__45__cpo3endE - _ZN34_INTERNAL_944c1889_4_k_cu_3ee193926thrust24THRUST_300001_SM_1000_NS12placeholders2_2E)
_ZN34_INTERNAL_944c1889_4_k_cu_3ee193926thrust24THRUST_300001_SM_1000_NS12placeholders2_2E:
	.zero		1
	.type		_ZN34_INTERNAL_944c1889_4_k_cu_3ee193924cuda3std3__45__cpo3endE,@object
	.size		_ZN34_INTERNAL_944c1889_4_k_cu_3ee193924cuda3std3__45__cpo3endE,(_ZN34_INTERNAL_944c1889_4_k_cu_3ee193924cuda3std6ranges3__45__cpo3endE - _ZN34_INTERNAL_944c1889_4_k_cu_3ee193924cuda3std3__45__cpo3endE)
_ZN34_INTERNAL_944c1889_4_k_cu_3ee193924cuda3std3__45__cpo3endE:
	.zero		1
	.type		_ZN34_INTERNAL_944c1889_4_k_cu_3ee193924cuda3std6ranges3__45__cpo3endE,@object
	.size		_ZN34_INTERNAL_944c1889_4_k_cu_3ee193924cuda3std6ranges3__45__cpo3endE,(_ZN34_INTERNAL_944c1889_4_k_cu_3ee193926thrust24THRUST_300001_SM_1000_NS12placeholders2_6E - _ZN34_INTERNAL_944c1889_4_k_cu_3ee193924cuda3std6ranges3__45__cpo3endE)
_ZN34_INTERNAL_944c1889_4_k_cu_3ee193924cuda3std6ranges3__45__cpo3endE:
	.zero		1
	.type		_ZN34_INTERNAL_944c1889_4_k_cu_3ee193926thrust24THRUST_300001_SM_1000_NS12placeholders2_6E,@object
	.size		_ZN34_INTERNAL_944c1889_4_k_cu_3ee193926thrust24THRUST_300001_SM_1000_NS12placeholders2_6E,(_ZN34_INTERNAL_944c1889_4_k_cu_3ee193924cuda3std3__45__cpo4rendE - _ZN34_INTERNAL_944c1889_4_k_cu_3ee193926thrust24THRUST_300001_SM_1000_NS12placeholders2_6E)
_ZN34_INTERNAL_944c1889_4_k_cu_3ee193926thrust24THRUST_300001_SM_1000_NS12placeholders2_6E:
	.zero		1
	.type		_ZN34_INTERNAL_944c1889_4_k_cu_3ee193924cuda3std3__45__cpo4rendE,@object
	.size		_ZN34_INTERNAL_944c1889_4_k_cu_3ee193924cuda3std3__45__cpo4rendE,(_ZN34_INTERNAL_944c1889_4_k_cu_3ee193924cuda3std6ranges3__45__cpo9iter_swapE - _ZN34_INTERNAL_944c1889_4_k_cu_3ee193924cuda3std3__45__cpo4rendE)
_ZN34_INTERNAL_944c1889_4_k_cu_3ee193924cuda3std3__45__cpo4rendE:
	.zero		1
	.type		_ZN34_INTERNAL_944c1889_4_k_cu_3ee193924cuda3std6ranges3__45__cpo9iter_swapE,@object
	.size		_ZN34_INTERNAL_944c1889_4_k_cu_3ee193924cuda3std6ranges3__45__cpo9iter_swapE,(_ZN34_INTERNAL_944c1889_4_k_cu_3ee193924cuda3std3__48unexpectE - _ZN34_INTERNAL_944c1889_4_k_cu_3ee193924cuda3std6ranges3__45__cpo9iter_swapE)
_ZN34_INTERNAL_944c1889_4_k_cu_3ee193924cuda3std6ranges3__45__cpo9iter_swapE:
	.zero		1
	.type		_ZN34_INTERNAL_944c1889_4_k_cu_3ee193924cuda3std3__48unexpectE,@object
	.size		_ZN34_INTERNAL_944c1889_4_k_cu_3ee193924cuda3std3__48unexpectE,(_ZN34_INTERNAL_944c1889_4_k_cu_3ee193926thrust24THRUST_300001_SM_1000_NS8cuda_cub3parE - _ZN34_INTERNAL_944c1889_4_k_cu_3ee193924cuda3std3__48unexpectE)
_ZN34_INTERNAL_944c1889_4_k_cu_3ee193924cuda3std3__48unexpectE:
	.zero		1
	.type		_ZN34_INTERNAL_944c1889_4_k_cu_3ee193926thrust24THRUST_300001_SM_1000_NS8cuda_cub3parE,@object
	.size		_ZN34_INTERNAL_944c1889_4_k_cu_3ee193926thrust24THRUST_300001_SM_1000_NS8cuda_cub3parE,(_ZN34_INTERNAL_944c1889_4_k_cu_3ee193926thrust24THRUST_300001_SM_1000_NS12placeholders2_4E - _ZN34_INTERNAL_944c1889_4_k_cu_3ee193926thrust24THRUST_300001_SM_1000_NS8cuda_cub3parE)
_ZN34_INTERNAL_944c1889_4_k_cu_3ee193926thrust24THRUST_300001_SM_1000_NS8cuda_cub3parE:
	.zero		1
	.type		_ZN34_INTERNAL_944c1889_4_k_cu_3ee193926thrust24THRUST_300001_SM_1000_NS12placeholders2_4E,@object
	.size		_ZN34_INTERNAL_944c1889_4_k_cu_3ee193926thrust24THRUST_300001_SM_1000_NS12placeholders2_4E,(_ZN34_INTERNAL_944c1889_4_k_cu_3ee193924cuda3std3__45__cpo4cendE - _ZN34_INTERNAL_944c1889_4_k_cu_3ee193926thrust24THRUST_300001_SM_1000_NS12placeholders2_4E)
_ZN34_INTERNAL_944c1889_4_k_cu_3ee193926thrust24THRUST_300001_SM_1000_NS12placeholders2_4E:
	.zero		1
	.type		_ZN34_INTERNAL_944c1889_4_k_cu_3ee193924cuda3std3__45__cpo4cendE,@object
	.size		_ZN34_INTERNAL_944c1889_4_k_cu_3ee193924cuda3std3__45__cpo4cendE,(_ZN34_INTERNAL_944c1889_4_k_cu_3ee193924cuda3std6ranges3__45__cpo4cendE - _ZN34_INTERNAL_944c1889_4_k_cu_3ee193924cuda3std3__45__cpo4cendE)
_ZN34_INTERNAL_944c1889_4_k_cu_3ee193924cuda3std3__45__cpo4cendE:
	.zero		1
	.type		_ZN34_INTERNAL_944c1889_4_k_cu_3ee193924cuda3std6ranges3__45__cpo4cendE,@object
	.size		_ZN34_INTERNAL_944c1889_4_k_cu_3ee193924cuda3std6ranges3__45__cpo4cendE,(_ZN34_INTERNAL_944c1889_4_k_cu_3ee193924cuda3std3__420unreachable_sentinelE - _ZN34_INTERNAL_944c1889_4_k_cu_3ee193924cuda3std6ranges3__45__cpo4cendE)
_ZN34_INTERNAL_944c1889_4_k_cu_3ee193924cuda3std6ranges3__45__cpo4cendE:
	.zero		1
	.type		_ZN34_INTERNAL_944c1889_4_k_cu_3ee193924cuda3std3__420unreachable_sentinelE,@object
	.size		_ZN34_INTERNAL_944c1889_4_k_cu_3ee193924cuda3std3__420unreachable_sentinelE,(_ZN34_INTERNAL_944c1889_4_k_cu_3ee193924cuda3std6ranges3__45__cpo5ssizeE - _ZN34_INTERNAL_944c1889_4_k_cu_3ee193924cuda3std3__420unreachable_sentinelE)
_ZN34_INTERNAL_944c1889_4_k_cu_3ee193924cuda3std3__420unreachable_sentinelE:
	.zero		1
	.type		_ZN34_INTERNAL_944c1889_4_k_cu_3ee193924cuda3std6ranges3__45__cpo5ssizeE,@object
	.size		_ZN34_INTERNAL_944c1889_4_k_cu_3ee193924cuda3std6ranges3__45__cpo5ssizeE,(_ZN34_INTERNAL_944c1889_4_k_cu_3ee193926thrust24THRUST_300001_SM_1000_NS12placeholders2_8E - _ZN34_INTERNAL_944c1889_4_k_cu_3ee193924cuda3std6ranges3__45__cpo5ssizeE)
_ZN34_INTERNAL_944c1889_4_k_cu_3ee193924cuda3std6ranges3__45__cpo5ssizeE:
	.zero		1
	.type		_ZN34_INTERNAL_944c1889_4_k_cu_3ee193926thrust24THRUST_300001_SM_1000_NS12placeholders2_8E,@object
	.size		_ZN34_INTERNAL_944c1889_4_k_cu_3ee193926thrust24THRUST_300001_SM_1000_NS12placeholders2_8E,(_ZN34_INTERNAL_944c1889_4_k_cu_3ee193924cuda3std3__45__cpo5crendE - _ZN34_INTERNAL_944c1889_4_k_cu_3ee193926thrust24THRUST_300001_SM_1000_NS12placeholders2_8E)
_ZN34_INTERNAL_944c1889_4_k_cu_3ee193926thrust24THRUST_300001_SM_1000_NS12placeholders2_8E:
	.zero		1
	.type		_ZN34_INTERNAL_944c1889_4_k_cu_3ee193924cuda3std3__45__cpo5crendE,@object
	.size		_ZN34_INTERNAL_944c1889_4_k_cu_3ee193924cuda3std3__45__cpo5crendE,(_ZN34_INTERNAL_944c1889_4_k_cu_3ee193924cuda3std6ranges3__45__cpo4prevE - _ZN34_INTERNAL_944c1889_4_k_cu_3ee193924cuda3std3__45__cpo5crendE)
_ZN34_INTERNAL_944c1889_4_k_cu_3ee193924cuda3std3__45__cpo5crendE:
	.zero		1
	.type		_ZN34_INTERNAL_944c1889_4_k_cu_3ee193924cuda3std6ranges3__45__cpo4prevE,@object
	.size		_ZN34_INTERNAL_944c1889_4_k_cu_3ee193924cuda3std6ranges3__45__cpo4prevE,(_ZN34_INTERNAL_944c1889_4_k_cu_3ee193924cuda3std6ranges3__45__cpo9iter_moveE - _ZN34_INTERNAL_944c1889_4_k_cu_3ee193924cuda3std6ranges3__45__cpo4prevE)
_ZN34_INTERNAL_944c1889_4_k_cu_3ee193924cuda3std6ranges3__45__cpo4prevE:
	.zero		1
	.type		_ZN34_INTERNAL_944c1889_4_k_cu_3ee193924cuda3std6ranges3__45__cpo9iter_moveE,@object
	.size		_ZN34_INTERNAL_944c1889_4_k_cu_3ee193924cuda3std6ranges3__45__cpo9iter_moveE,(_ZN34_INTERNAL_944c1889_4_k_cu_3ee193926thrust24THRUST_300001_SM_1000_NS6system6detail10sequential3seqE - _ZN34_INTERNAL_944c1889_4_k_cu_3ee193924cuda3std6ranges3__45__cpo9iter_moveE)
_ZN34_INTERNAL_944c1889_4_k_cu_3ee193924cuda3std6ranges3__45__cpo9iter_moveE:
	.zero		1
	.type		_ZN34_INTERNAL_944c1889_4_k_cu_3ee193926thrust24THRUST_300001_SM_1000_NS6system6detail10sequential3seqE,@object
	.size		_ZN34_INTERNAL_944c1889_4_k_cu_3ee193926thrust24THRUST_300001_SM_1000_NS6system6detail10sequential3seqE,(.L_32 - _ZN34_INTERNAL_944c1889_4_k_cu_3ee193926thrust24THRUST_300001_SM_1000_NS6system6detail10sequential3seqE)
_ZN34_INTERNAL_944c1889_4_k_cu_3ee193926thrust24THRUST_300001_SM_1000_NS6system6detail10sequential3seqE:
	.zero		1
.L_32:


//--------------------- .nv.constant0._ZN3cub18CUB_300001_SM_10006detail8for_each13static_kernelINS2_12policy_hub_t12policy_500_tEmN6thrust24THRUST_300001_SM_1000_NS8cuda_cub20__uninitialized_fill7functorINS7_10device_ptrIdEEdEEEEvT0_T1_ --------------------------
	.section	.nv.constant0._ZN3cub18CUB_300001_SM_10006detail8for_each13static_kernelINS2_12policy_hub_t12policy_500_tEmN6thrust24THRUST_300001_SM_1000_NS8cuda_cub20__uninitialized_fill7functorINS7_10device_ptrIdEEdEEEEvT0_T1_,"a",@progbits
	.sectionflags	@""
	.align	4
.nv.constant0._ZN3cub18CUB_300001_SM_10006detail8for_each13static_kernelINS2_12policy_hub_t12policy_500_tEmN6thrust24THRUST_300001_SM_1000_NS8cuda_cub20__uninitialized_fill7functorINS7_10device_ptrIdEEdEEEEvT0_T1_:
	.zero		920


//--------------------- .nv.constant0._ZN3cub18CUB_300001_SM_10006detail11EmptyKernelIvEEvv --------------------------
	.section	.nv.constant0._ZN3cub18CUB_300001_SM_10006detail11EmptyKernelIvEEvv,"a",@progbits
	.sectionflags	@""
	.align	4
.nv.constant0._ZN3cub18CUB_300001_SM_10006detail11EmptyKernelIvEEvv:
	.zero		896


//--------------------- .nv.constant0._Z14solve_all_gridPKdS0_PdS1_ii --------------------------
	.section	.nv.constant0._Z14solve_all_gridPKdS0_PdS1_ii,"a",@progbits
	.sectionflags	@""
	.align	4
.nv.constant0._Z14solve_all_gridPKdS0_PdS1_ii:
	.zero		936


//--------------------- SYMBOLS --------------------------

	.type		.nv.reservedSmem.offset0,@object
	.size		.nv.reservedSmem.offset0,0x4
